//
// Generated by NVIDIA NVVM Compiler
//
// Compiler Build ID: CL-36424714
// Cuda compilation tools, release 13.0, V13.0.88
// Based on NVVM 20.0.0
//

.version 9.0
.target sm_100
.address_size 64

	// .globl	_Z12sumArraysGPUPfS_S_i

.visible .entry _Z12sumArraysGPUPfS_S_i(
	.param .u64 .ptr .align 1 _Z12sumArraysGPUPfS_S_i_param_0,
	.param .u64 .ptr .align 1 _Z12sumArraysGPUPfS_S_i_param_1,
	.param .u64 .ptr .align 1 _Z12sumArraysGPUPfS_S_i_param_2,
	.param .u32 _Z12sumArraysGPUPfS_S_i_param_3
)
{
	.reg .pred 	%p<2>;
	.reg .b32 	%r<6>;
	.reg .b32 	%f<4>;
	.reg .b64 	%rd<11>;

	ld.param.u64 	%rd1, [_Z12sumArraysGPUPfS_S_i_param_0];
	ld.param.u64 	%rd2, [_Z12sumArraysGPUPfS_S_i_param_1];
	ld.param.u64 	%rd3, [_Z12sumArraysGPUPfS_S_i_param_2];
	ld.param.u32 	%r2, [_Z12sumArraysGPUPfS_S_i_param_3];
	mov.u32 	%r3, %ctaid.x;
	mov.u32 	%r4, %ntid.x;
	mov.u32 	%r5, %tid.x;
	mad.lo.s32 	%r1, %r3, %r4, %r5;
	setp.ge.s32 	%p1, %r1, %r2;
	@%p1 bra 	$L__BB0_2;
	cvta.to.global.u64 	%rd4, %rd1;
	cvta.to.global.u64 	%rd5, %rd2;
	cvta.to.global.u64 	%rd6, %rd3;
	mul.wide.s32 	%rd7, %r1, 4;
	add.s64 	%rd8, %rd4, %rd7;
	ld.global.f32 	%f1, [%rd8];
	add.s64 	%rd9, %rd5, %rd7;
	ld.global.f32 	%f2, [%rd9];
	add.f32 	%f3, %f1, %f2;
	add.s64 	%rd10, %rd6, %rd7;
	st.global.f32 	[%rd10], %f3;
$L__BB0_2:
	ret;

}


// ===== COMPILED SASS (sm_100) =====

	.target	sm_100

	.elftype	@"ET_EXEC"


//--------------------- .note.nv.tkinfo           --------------------------
	.section	.note.nv.tkinfo,"",@"SHT_NOTE"
	.sectionflags	@"SHF_NOTE_NV_TKINFO"
	.tkinfo
        /*0018*/ 	.word	0x00000002
        /*0030*/ 	.string	""
        /*0030*/ 	.string	"ptxas"
        /*0030*/ 	.string	"Cuda compilation tools, release 13.0, V13.0.88"
        /*0030*/ 	.string	"Build cuda_13.0.r13.0/compiler.36424714_0"
        /*0030*/ 	.string	"-arch sm_100 -m 64 "



//--------------------- .note.nv.cuinfo           --------------------------
	.section	.note.nv.cuinfo,"",@"SHT_NOTE"
	.sectionflags	@"SHF_NOTE_NV_CUINFO"
        /*0018*/ 	.short	0x0002
        /*001a*/ 	.short	0x0064
        /*001c*/ 	.short	0x0082
	.zero		2


//--------------------- .nv.info                  --------------------------
	.section	.nv.info,"",@"SHT_CUDA_INFO"
	.align	4


	//----- nvinfo : EIATTR_REGCOUNT
	.align		4
        /*0000*/ 	.byte	0x04, 0x2f
        /*0002*/ 	.short	(.L_1 - .L_0)
	.align		4
.L_0:
        /*0004*/ 	.word	index@(_Z12sumArraysGPUPfS_S_i)
        /*0008*/ 	.word	0x0000000c


	//----- nvinfo : EIATTR_FRAME_SIZE
	.align		4
.L_1:
        /*000c*/ 	.byte	0x04, 0x11
        /*000e*/ 	.short	(.L_3 - .L_2)
	.align		4
.L_2:
        /*0010*/ 	.word	index@(_Z12sumArraysGPUPfS_S_i)
        /*0014*/ 	.word	0x00000000


	//----- nvinfo : EIATTR_MIN_STACK_SIZE
	.align		4
.L_3:
        /*0018*/ 	.byte	0x04, 0x12
        /*001a*/ 	.short	(.L_5 - .L_4)
	.align		4
.L_4:
        /*001c*/ 	.word	index@(_Z12sumArraysGPUPfS_S_i)
        /*0020*/ 	.word	0x00000000
.L_5:


//--------------------- .nv.compat                --------------------------
	.section	.nv.compat,"",@"SHT_CUDA_COMPAT_INFO"
	.align	4
        /*0000*/ 	.byte	0x02, 0x09, 0x00, 0x00, 0x02, 0x02, 0x01, 0x00, 0x02, 0x05, 0x05, 0x00, 0x03, 0x07, 0x01, 0x01
        /*0010*/ 	.byte	0x02, 0x03, 0x00, 0x00, 0x02, 0x06, 0x01, 0x00, 0x04, 0x0b, 0x08, 0x00, 0x09, 0x00, 0x00, 0x00
        /*0020*/ 	.byte	0x00, 0x00, 0x00, 0x00


//--------------------- .nv.info._Z12sumArraysGPUPfS_S_i --------------------------
	.section	.nv.info._Z12sumArraysGPUPfS_S_i,"",@"SHT_CUDA_INFO"
	.sectionflags	@""
	.align	4


	//----- nvinfo : EIATTR_CUDA_API_VERSION
	.align		4
        /*0000*/ 	.byte	0x04, 0x37
        /*0002*/ 	.short	(.L_7 - .L_6)
.L_6:
        /*0004*/ 	.word	0x00000082


	//----- nvinfo : EIATTR_KPARAM_INFO
	.align		4
.L_7:
        /*0008*/ 	.byte	0x04, 0x17
        /*000a*/ 	.short	(.L_9 - .L_8)
.L_8:
        /*000c*/ 	.word	0x00000000
        /*0010*/ 	.short	0x0003
        /*0012*/ 	.short	0x0018
        /*0014*/ 	.byte	0x00, 0xf0, 0x11, 0x00


	//----- nvinfo : EIATTR_KPARAM_INFO
	.align		4
.L_9:
        /*0018*/ 	.byte	0x04, 0x17
        /*001a*/ 	.short	(.L_11 - .L_10)
.L_10:
        /*001c*/ 	.word	0x00000000
        /*0020*/ 	.short	0x0002
        /*0022*/ 	.short	0x0010
        /*0024*/ 	.byte	0x00, 0xf5, 0x21, 0x00


	//----- nvinfo : EIATTR_KPARAM_INFO
	.align		4
.L_11:
        /*0028*/ 	.byte	0x04, 0x17
        /*002a*/ 	.short	(.L_13 - .L_12)
.L_12:
        /*002c*/ 	.word	0x00000000
        /*0030*/ 	.short	0x0001
        /*0032*/ 	.short	0x0008
        /*0034*/ 	.byte	0x00, 0xf5, 0x21, 0x00


	//----- nvinfo : EIATTR_KPARAM_INFO
	.align		4
.L_13:
        /*0038*/ 	.byte	0x04, 0x17
        /*003a*/ 	.short	(.L_15 - .L_14)
.L_14:
        /*003c*/ 	.word	0x00000000
        /*0040*/ 	.short	0x0000
        /*0042*/ 	.short	0x0000
        /*0044*/ 	.byte	0x00, 0xf5, 0x21, 0x00


	//----- nvinfo : EIATTR_SPARSE_MMA_MASK
	.align		4
.L_15:
        /*0048*/ 	.byte	0x03, 0x50
        /*004a*/ 	.short	0x0000


	//----- nvinfo : EIATTR_MAXREG_COUNT
	.align		4
        /*004c*/ 	.byte	0x03, 0x1b
        /*004e*/ 	.short	0x00ff


	//----- nvinfo : EIATTR_MERCURY_ISA_VERSION
	.align		4
        /*0050*/ 	.byte	0x03, 0x5f
        /*0052*/ 	.short	0x0101


	//----- nvinfo : EIATTR_VRC_CTA_INIT_COUNT
	.align		4
        /*0054*/ 	.byte	0x02, 0x4a
	.zero		1
	.zero		1


	//----- nvinfo : EIATTR_EXIT_INSTR_OFFSETS
	.align		4
        /*0058*/ 	.byte	0x04, 0x1c
        /*005a*/ 	.short	(.L_17 - .L_16)


	//   ....[0]....
.L_16:
        /*005c*/ 	.word	0x00000070


	//   ....[1]....
        /*0060*/ 	.word	0x00000130


	//----- nvinfo : EIATTR_CBANK_PARAM_SIZE
	.align		4
.L_17:
        /*0064*/ 	.byte	0x03, 0x19
        /*0066*/ 	.short	0x001c


	//----- nvinfo : EIATTR_PARAM_CBANK
	.align		4
        /*0068*/ 	.byte	0x04, 0x0a
        /*006a*/ 	.short	(.L_19 - .L_18)
	.align		4
.L_18:
        /*006c*/ 	.word	index@(.nv.constant0._Z12sumArraysGPUPfS_S_i)
        /*0070*/ 	.short	0x0380
        /*0072*/ 	.short	0x001c


	//----- nvinfo : EIATTR_SW_WAR
	.align		4
.L_19:
        /*0074*/ 	.byte	0x04, 0x36
        /*0076*/ 	.short	(.L_21 - .L_20)
.L_20:
        /*0078*/ 	.word	0x00000008
.L_21:


//--------------------- .nv.callgraph             --------------------------
	.section	.nv.callgraph,"",@"SHT_CUDA_CALLGRAPH"
	.align	4
	.sectionentsize	8
	.align		4
        /*0000*/ 	.word	0x00000000
	.align		4
        /*0004*/ 	.word	0xffffffff
	.align		4
        /*0008*/ 	.word	0x00000000
	.align		4
        /*000c*/ 	.word	0xfffffffe
	.align		4
        /*0010*/ 	.word	0x00000000
	.align		4
        /*0014*/ 	.word	0xfffffffd
	.align		4
        /*0018*/ 	.word	0x00000000
	.align		4
        /*001c*/ 	.word	0xfffffffc


//--------------------- .text._Z12sumArraysGPUPfS_S_i --------------------------
	.section	.text._Z12sumArraysGPUPfS_S_i,"ax",@progbits
	.align	128
        .global         _Z12sumArraysGPUPfS_S_i
        .type           _Z12sumArraysGPUPfS_S_i,@function
        .size           _Z12sumArraysGPUPfS_S_i,(.L_x_1 - _Z12sumArraysGPUPfS_S_i)
        .other          _Z12sumArraysGPUPfS_S_i,@"STO_CUDA_ENTRY STV_DEFAULT"
_Z12sumArraysGPUPfS_S_i:
.text._Z12sumArraysGPUPfS_S_i:
[----:B------:R-:W-:Y:S01]  /*0000*/  LDC R1, c[0x0][0x37c] ;  /* 0x0000df00ff017b82 */ /* 0x000fe20000000800 */
[----:B------:R-:W0:Y:S07]  /*0010*/  S2R R0, SR_TID.X ;  /* 0x0000000000007919 */ /* 0x000e2e0000002100 */
[----:B------:R-:W0:Y:S01]  /*0020*/  S2UR UR4, SR_CTAID.X ;  /* 0x00000000000479c3 */ /* 0x000e220000002500 */
[----:B------:R-:W1:Y:S07]  /*0030*/  LDCU UR5, c[0x0][0x398] ;  /* 0x00007300ff0577ac */ /* 0x000e6e0008000800 */
[----:B------:R-:W0:Y:S02]  /*0040*/  LDC R9, c[0x0][0x360] ;  /* 0x0000d800ff097b82 */ /* 0x000e240000000800 */
[----:B0-----:R-:W-:-:S05]  /*0050*/  IMAD R9, R9, UR4, R0 ;  /* 0x0000000409097c24 */ /* 0x001fca000f8e0200 */
[----:B-1----:R-:W-:-:S13]  /*0060*/  ISETP.GE.AND P0, PT, R9, UR5, PT ;  /* 0x0000000509007c0c */ /* 0x002fda000bf06270 */
[----:B------:R-:W-:Y:S05]  /*0070*/  @P0 EXIT ;  /* 0x000000000000094d */ /* 0x000fea0003800000 */
[----:B------:R-:W0:Y:S01]  /*0080*/  LDC.64 R2, c[0x0][0x380] ;  /* 0x0000e000ff027b82 */ /* 0x000e220000000a00 */
[----:B------:R-:W1:Y:S07]  /*0090*/  LDCU.64 UR4, c[0x0][0x358] ;  /* 0x00006b00ff0477ac */ /* 0x000e6e0008000a00 */
[----:B------:R-:W2:Y:S08]  /*00a0*/  LDC.64 R4, c[0x0][0x388] ;  /* 0x0000e200ff047b82 */ /* 0x000eb00000000a00 */
[----:B------:R-:W3:Y:S01]  /*00b0*/  LDC.64 R6, c[0x0][0x390] ;  /* 0x0000e400ff067b82 */ /* 0x000ee20000000a00 */
[----:B0-----:R-:W-:-:S06]  /*00c0*/  IMAD.WIDE R2, R9, 0x4, R2 ;  /* 0x0000000409027825 */ /* 0x001fcc00078e0202 */
[----:B-1----:R-:W4:Y:S01]  /*00d0*/  LDG.E R2, desc[UR4][R2.64] ;  /* 0x0000000402027981 */ /* 0x002f22000c1e1900 */
[----:B--2---:R-:W-:-:S06]  /*00e0*/  IMAD.WIDE R4, R9, 0x4, R4 ;  /* 0x0000000409047825 */ /* 0x004fcc00078e0204 */
[----:B------:R-:W4:Y:S01]  /*00f0*/  LDG.E R5, desc[UR4][R4.64] ;  /* 0x0000000404057981 */ /* 0x000f22000c1e1900 */
[----:B---3--:R-:W-:-:S04]  /*0100*/  IMAD.WIDE R6, R9, 0x4, R6 ;  /* 0x0000000409067825 */ /* 0x008fc800078e0206 */
[----:B----4-:R-:W-:-:S05]  /*0110*/  FADD R9, R2, R5 ;  /* 0x0000000502097221 */ /* 0x010fca0000000000 */
[----:B------:R-:W-:Y:S01]  /*0120*/  STG.E desc[UR4][R6.64], R9 ;  /* 0x0000000906007986 */ /* 0x000fe2000c101904 */
[----:B------:R-:W-:Y:S05]  /*0130*/  EXIT ;  /* 0x000000000000794d */ /* 0x000fea0003800000 */
.L_x_0:
[----:B------:R-:W-:-:S00]  /*0140*/  BRA `(.L_x_0) ;  /* 0xfffffffc00fc7947 */ /* 0x000fc0000383ffff */
[----:B------:R-:W-:-:S00]  /*0150*/  NOP ;  /* 0x0000000000007918 */ /* 0x000fc00000000000 */
        /* <DEDUP_REMOVED lines=10> */
.L_x_1:


//--------------------- .nv.shared.reserved.0     --------------------------
	.section	.nv.shared.reserved.0,"aw",@nobits
	.weak		__nv_reservedSMEM_offset_0_alias
	.size		__nv_reservedSMEM_offset_0_alias, 0, 64
	.other		__nv_reservedSMEM_offset_0_alias,@"STO_CUDA_RESERVED_SHARED STV_DEFAULT"
__nv_reservedSMEM_offset_0_alias:
	.zero		0
	.zero		64


//--------------------- .nv.constant0._Z12sumArraysGPUPfS_S_i --------------------------
	.section	.nv.constant0._Z12sumArraysGPUPfS_S_i,"a",@progbits
	.sectionflags	@""
	.align	4
.nv.constant0._Z12sumArraysGPUPfS_S_i:
	.zero		924


//--------------------- SYMBOLS --------------------------

	.type		.nv.reservedSmem.offset0,@object
	.size		.nv.reservedSmem.offset0,0x4
